	.headerflags	@"EF_CUDA_TEXMODE_UNIFIED EF_CUDA_64BIT_ADDRESS EF_CUDA_ACCELERATORS EF_CUDA_SM90 EF_CUDA_VIRTUAL_SM(EF_CUDA_SM90)"
	.elftype	@"ET_EXEC"


//--------------------- .nv.info                  --------------------------
	.section	.nv.info,"",@"SHT_CUDA_INFO"
	.align	4


	//----- nvinfo : EIATTR_REGCOUNT
	.align		4
        /*0000*/ 	.byte	0x04, 0x2f
        /*0002*/ 	.short	(.L_3 - .L_2)
	.align		4
.L_2:
        /*0004*/ 	.word	index@(triton_poi_fused__native_batch_norm_legit_no_training_relu_21)
        /*0008*/ 	.word	0x00000011


	//----- nvinfo : EIATTR_MIN_STACK_SIZE
	.align		4
.L_3:
        /*000c*/ 	.byte	0x04, 0x12
        /*000e*/ 	.short	(.L_5 - .L_4)
	.align		4
.L_4:
        /*0010*/ 	.word	index@(triton_poi_fused__native_batch_norm_legit_no_training_relu_21)
        /*0014*/ 	.word	0x00000000


	//----- nvinfo : EIATTR_FRAME_SIZE
	.align		4
.L_5:
        /*0018*/ 	.byte	0x04, 0x11
        /*001a*/ 	.short	(.L_7 - .L_6)
	.align		4
.L_6:
        /*001c*/ 	.word	index@(triton_poi_fused__native_batch_norm_legit_no_training_relu_21)
        /*0020*/ 	.word	0x00000000


	//----- nvinfo : EIATTR_MIN_STACK_SIZE
	.align		4
.L_7:
        /*0024*/ 	.byte	0x04, 0x12
        /*0026*/ 	.short	(.L_9 - .L_8)
	.align		4
.L_8:
        /*0028*/ 	.word	index@(triton_poi_fused__native_batch_norm_legit_no_training_relu_21)
        /*002c*/ 	.word	0x00000000
.L_9:


//--------------------- .nv.info.triton_poi_fused__native_batch_norm_legit_no_training_relu_21 --------------------------
	.section	.nv.info.triton_poi_fused__native_batch_norm_legit_no_training_relu_21,"",@"SHT_CUDA_INFO"
	.sectionflags	@""
	.align	4


	//----- nvinfo : EIATTR_CUDA_API_VERSION
	.align		4
        /*0000*/ 	.byte	0x04, 0x37
        /*0002*/ 	.short	(.L_11 - .L_10)
.L_10:
        /*0004*/ 	.word	0x0000007c


	//----- nvinfo : EIATTR_KPARAM_INFO
	.align		4
.L_11:
        /*0008*/ 	.byte	0x04, 0x17
        /*000a*/ 	.short	(.L_13 - .L_12)
.L_12:
        /*000c*/ 	.word	0x00000000
        /*0010*/ 	.short	0x0006
        /*0012*/ 	.short	0x0030
        /*0014*/ 	.byte	0x00, 0xf0, 0x11, 0x00


	//----- nvinfo : EIATTR_KPARAM_INFO
	.align		4
.L_13:
        /*0018*/ 	.byte	0x04, 0x17
        /*001a*/ 	.short	(.L_15 - .L_14)
.L_14:
        /*001c*/ 	.word	0x00000000
        /*0020*/ 	.short	0x0005
        /*0022*/ 	.short	0x0028
        /*0024*/ 	.byte	0x00, 0xf4, 0x21, 0x00


	//----- nvinfo : EIATTR_KPARAM_INFO
	.align		4
.L_15:
        /*0028*/ 	.byte	0x04, 0x17
        /*002a*/ 	.short	(.L_17 - .L_16)
.L_16:
        /*002c*/ 	.word	0x00000000
        /*0030*/ 	.short	0x0004
        /*0032*/ 	.short	0x0020
        /*0034*/ 	.byte	0x00, 0xf4, 0x21, 0x00


	//----- nvinfo : EIATTR_KPARAM_INFO
	.align		4
.L_17:
        /*0038*/ 	.byte	0x04, 0x17
        /*003a*/ 	.short	(.L_19 - .L_18)
.L_18:
        /*003c*/ 	.word	0x00000000
        /*0040*/ 	.short	0x0003
        /*0042*/ 	.short	0x0018
        /*0044*/ 	.byte	0x00, 0xf4, 0x21, 0x00


	//----- nvinfo : EIATTR_KPARAM_INFO
	.align		4
.L_19:
        /*0048*/ 	.byte	0x04, 0x17
        /*004a*/ 	.short	(.L_21 - .L_20)
.L_20:
        /*004c*/ 	.word	0x00000000
        /*0050*/ 	.short	0x0002
        /*0052*/ 	.short	0x0010
        /*0054*/ 	.byte	0x00, 0xf4, 0x21, 0x00


	//----- nvinfo : EIATTR_KPARAM_INFO
	.align		4
.L_21:
        /*0058*/ 	.byte	0x04, 0x17
        /*005a*/ 	.short	(.L_23 - .L_22)
.L_22:
        /*005c*/ 	.word	0x00000000
        /*0060*/ 	.short	0x0001
        /*0062*/ 	.short	0x0008
        /*0064*/ 	.byte	0x00, 0xf4, 0x21, 0x00


	//----- nvinfo : EIATTR_KPARAM_INFO
	.align		4
.L_23:
        /*0068*/ 	.byte	0x04, 0x17
        /*006a*/ 	.short	(.L_25 - .L_24)
.L_24:
        /*006c*/ 	.word	0x00000000
        /*0070*/ 	.short	0x0000
        /*0072*/ 	.short	0x0000
        /*0074*/ 	.byte	0x00, 0xf4, 0x21, 0x00


	//----- nvinfo : EIATTR_SPARSE_MMA_MASK
	.align		4
.L_25:
        /*0078*/ 	.byte	0x03, 0x50
        /*007a*/ 	.short	0x0000


	//----- nvinfo : EIATTR_MAXREG_COUNT
	.align		4
        /*007c*/ 	.byte	0x03, 0x1b
        /*007e*/ 	.short	0x00ff


	//----- nvinfo : EIATTR_EXIT_INSTR_OFFSETS
	.align		4
        /*0080*/ 	.byte	0x04, 0x1c
        /*0082*/ 	.short	(.L_27 - .L_26)


	//   ....[0]....
.L_26:
        /*0084*/ 	.word	0x00000350


	//----- nvinfo : EIATTR_REQNTID
	.align		4
.L_27:
        /*0088*/ 	.byte	0x04, 0x10
        /*008a*/ 	.short	(.L_29 - .L_28)
.L_28:
        /*008c*/ 	.word	0x00000100
        /*0090*/ 	.word	0x00000001
        /*0094*/ 	.word	0x00000001


	//----- nvinfo : EIATTR_CBANK_PARAM_SIZE
	.align		4
.L_29:
        /*0098*/ 	.byte	0x03, 0x19
        /*009a*/ 	.short	0x0034


	//----- nvinfo : EIATTR_PARAM_CBANK
	.align		4
        /*009c*/ 	.byte	0x04, 0x0a
        /*009e*/ 	.short	(.L_31 - .L_30)
	.align		4
.L_30:
        /*00a0*/ 	.word	index@(.nv.constant0.triton_poi_fused__native_batch_norm_legit_no_training_relu_21)
        /*00a4*/ 	.short	0x0210
        /*00a6*/ 	.short	0x0034


	//----- nvinfo : EIATTR_SW_WAR
	.align		4
.L_31:
        /*00a8*/ 	.byte	0x04, 0x36
        /*00aa*/ 	.short	(.L_33 - .L_32)
.L_32:
        /*00ac*/ 	.word	0x00000008
.L_33:


//--------------------- .nv.callgraph             --------------------------
	.section	.nv.callgraph,"",@"SHT_CUDA_CALLGRAPH"
	.align	4
	.sectionentsize	8
	.align		4
        /*0000*/ 	.word	0x00000000
	.align		4
        /*0004*/ 	.word	0xffffffff
	.align		4
        /*0008*/ 	.word	0x00000000
	.align		4
        /*000c*/ 	.word	0xfffffffe
	.align		4
        /*0010*/ 	.word	0x00000000
	.align		4
        /*0014*/ 	.word	0xfffffffd
	.align		4
        /*0018*/ 	.word	0x00000000
	.align		4
        /*001c*/ 	.word	0xfffffffc


//--------------------- .nv.constant4             --------------------------
	.section	.nv.constant4,"a",@progbits
	.align	8
	.align		8
.nv.constant4:
        /*0000*/ 	.dword	_$_str
	.align		8
        /*0008*/ 	.dword	_$_str_$_2


//--------------------- .text.triton_poi_fused__native_batch_norm_legit_no_training_relu_21 --------------------------
	.section	.text.triton_poi_fused__native_batch_norm_legit_no_training_relu_21,"ax",@progbits
	.align	128
        .global         triton_poi_fused__native_batch_norm_legit_no_training_relu_21
        .type           triton_poi_fused__native_batch_norm_legit_no_training_relu_21,@function
        .size           triton_poi_fused__native_batch_norm_legit_no_training_relu_21,(.L_x_1 - triton_poi_fused__native_batch_norm_legit_no_training_relu_21)
        .other          triton_poi_fused__native_batch_norm_legit_no_training_relu_21,@"STO_CUDA_ENTRY STV_DEFAULT"
triton_poi_fused__native_batch_norm_legit_no_training_relu_21:
.text.triton_poi_fused__native_batch_norm_legit_no_training_relu_21:
[----:B------:R-:W-:Y:S01]  /*0000*/  LDC R1, c[0x0][0x28] ;  /* 0x00000a00ff017b82 */ /* 0x000fe20000000800 */
[----:B------:R-:W1:Y:S07]  /*0010*/  S2R R0, SR_TID.X ;  /* 0x0000000000007919 */ /* 0x000e6e0000002100 */
[----:B------:R-:W2:Y:S01]  /*0020*/  LDC.64 R6, c[0x0][0x220] ;  /* 0x00008800ff067b82 */ /* 0x000ea20000000a00 */
[----:B------:R-:W-:Y:S01]  /*0030*/  ULDC.64 UR4, c[0x0][0x208] ;  /* 0x0000820000047ab9 */ /* 0x000fe20000000a00 */
[----:B------:R-:W3:Y:S06]  /*0040*/  S2R R5, SR_CTAID.X ;  /* 0x0000000000057919 */ /* 0x000eec0000002500 */
[----:B------:R-:W4:Y:S08]  /*0050*/  LDC.64 R8, c[0x0][0x228] ;  /* 0x00008a00ff087b82 */ /* 0x000f300000000a00 */
[----:B------:R-:W5:Y:S01]  /*0060*/  LDC.64 R10, c[0x0][0x230] ;  /* 0x00008c00ff0a7b82 */ /* 0x000f620000000a00 */
[----:B-1----:R-:W-:-:S02]  /*0070*/  SHF.L.U32 R0, R0, 0x1, RZ ;  /* 0x0000000100007819 */ /* 0x002fc400000006ff */
[----:B---3--:R-:W-:Y:S02]  /*0080*/  SHF.R.S32.HI R3, RZ, 0x16, R5 ;  /* 0x00000016ff037819 */ /* 0x008fe40000011405 */
[----:B------:R-:W-:Y:S02]  /*0090*/  LOP3.LUT R0, R0, 0x1fe, RZ, 0xc0, !PT ;  /* 0x000001fe00007812 */ /* 0x000fe400078ec0ff */
[----:B------:R-:W-:Y:S02]  /*00a0*/  SGXT R3, R3, 0x1 ;  /* 0x000000010303781a */ /* 0x000fe40000000200 */
[----:B------:R-:W-:Y:S02]  /*00b0*/  LEA R0, R5, R0, 0x9 ;  /* 0x0000000005007211 */ /* 0x000fe400078e48ff */
[----:B------:R-:W1:Y:S02]  /*00c0*/  LDC.64 R4, c[0x0][0x218] ;  /* 0x00008600ff047b82 */ /* 0x000e640000000a00 */
[----:B------:R-:W-:-:S04]  /*00d0*/  LEA.HI R3, R3, R0, RZ, 0xa ;  /* 0x0000000003037211 */ /* 0x000fc800078f50ff */
[----:B------:R-:W-:-:S04]  /*00e0*/  SHF.R.S32.HI R3, RZ, 0xa, R3 ;  /* 0x0000000aff037819 */ /* 0x000fc80000011403 */
[----:B------:R-:W-:-:S04]  /*00f0*/  LEA.HI R2, R3, R3, RZ, 0x6 ;  /* 0x0000000303027211 */ /* 0x000fc800078f30ff */
[----:B------:R-:W-:-:S04]  /*0100*/  LOP3.LUT R2, R2, 0xffffffc0, RZ, 0xc0, !PT ;  /* 0xffffffc002027812 */ /* 0x000fc800078ec0ff */
[----:B------:R-:W-:Y:S02]  /*0110*/  IADD3 R13, R3, -R2, RZ ;  /* 0x80000002030d7210 */ /* 0x000fe40007ffe0ff */
[----:B------:R-:W3:Y:S03]  /*0120*/  LDC.64 R2, c[0x0][0x210] ;  /* 0x00008400ff027b82 */ /* 0x000ee60000000a00 */
[----:B--2---:R-:W-:-:S06]  /*0130*/  IMAD.WIDE R6, R13, 0x4, R6 ;  /* 0x000000040d067825 */ /* 0x004fcc00078e0206 */
[----:B------:R-:W2:Y:S01]  /*0140*/  LDG.E.EL R6, desc[UR4][R6.64] ;  /* 0x0000000406067981 */ /* 0x000ea2000c2e1900 */
[----:B-1----:R-:W-:-:S05]  /*0150*/  IMAD.WIDE R4, R13, 0x4, R4 ;  /* 0x000000040d047825 */ /* 0x002fca00078e0204 */
[----:B------:R1:W2:Y:S01]  /*0160*/  LDG.E.EL R12, desc[UR4][R4.64] ;  /* 0x00000004040c7981 */ /* 0x0002a2000c2e1900 */
[----:B---3--:R-:W-:Y:S01]  /*0170*/  IMAD.WIDE R2, R0, 0x4, R2 ;  /* 0x0000000400027825 */ /* 0x008fe200078e0202 */
[----:B------:R-:W-:Y:S01]  /*0180*/  HFMA2.MMA R14, -RZ, RZ, 1.625, 0 ;  /* 0x3e800000ff0e7435 */ /* 0x000fe200000001ff */
[----:B-1----:R-:W1:Y:S04]  /*0190*/  LDC.64 R4, c[0x0][0x238] ;  /* 0x00008e00ff047b82 */ /* 0x002e680000000a00 */
[----:B------:R-:W3:Y:S01]  /*01a0*/  LDG.E.64 R2, desc[UR4][R2.64] ;  /* 0x0000000402027981 */ /* 0x000ee2000c1e1b00 */
[----:B----4-:R-:W-:-:S04]  /*01b0*/  IMAD.WIDE R8, R13, 0x4, R8 ;  /* 0x000000040d087825 */ /* 0x010fc800078e0208 */
[----:B-----5:R-:W-:Y:S02]  /*01c0*/  IMAD.WIDE R10, R13, 0x4, R10 ;  /* 0x000000040d0a7825 */ /* 0x020fe400078e020a */
[----:B------:R-:W4:Y:S04]  /*01d0*/  LDG.E.EL R8, desc[UR4][R8.64] ;  /* 0x0000000408087981 */ /* 0x000f28000c2e1900 */
[----:B------:R-:W4:Y:S01]  /*01e0*/  LDG.E.EL R11, desc[UR4][R10.64] ;  /* 0x000000040a0b7981 */ /* 0x000f22000c2e1900 */
[----:B-1----:R-:W-:-:S04]  /*01f0*/  IMAD.WIDE R4, R0, 0x4, R4 ;  /* 0x0000000400047825 */ /* 0x002fc800078e0204 */
[----:B--2---:R-:W-:-:S04]  /*0200*/  FADD R6, R6, 9.9999997473787516356e-06 ;  /* 0x3727c5ac06067421 */ /* 0x004fc80000000000 */
[----:B------:R-:W1:Y:S02]  /*0210*/  MUFU.SQRT R7, R6 ;  /* 0x0000000600077308 */ /* 0x000e640000002000 */
[C---:B-1----:R-:W-:Y:S02]  /*0220*/  FSETP.GT.AND P0, PT, R7.reuse, 8.50705917302346158658e+37, PT ;  /* 0x7e8000000700780b */ /* 0x042fe40003f04000 */
[----:B------:R-:W-:-:S11]  /*0230*/  FSETP.GEU.AND P1, PT, R7, 1.175494350822287508e-38, PT ;  /* 0x008000000700780b */ /* 0x000fd60003f2e000 */
[----:B------:R-:W-:-:S04]  /*0240*/  @P0 FMUL R7, R7, 0.25 ;  /* 0x3e80000007070820 */ /* 0x000fc80000400000 */
[----:B------:R-:W-:-:S06]  /*0250*/  @!P1 FMUL R7, R7, 16777216 ;  /* 0x4b80000007079820 */ /* 0x000fcc0000400000 */
[----:B------:R-:W1:Y:S01]  /*0260*/  MUFU.RCP R7, R7 ;  /* 0x0000000700077308 */ /* 0x000e620000001000 */
[----:B------:R-:W-:Y:S01]  /*0270*/  FSEL R14, R14, 1, P0 ;  /* 0x3f8000000e0e7808 */ /* 0x000fe20000000000 */
[----:B---3--:R-:W-:-:S04]  /*0280*/  FADD R2, R2, -R12 ;  /* 0x8000000c02027221 */ /* 0x008fc80000000000 */
[----:B------:R-:W-:Y:S01]  /*0290*/  @!P1 FMUL R14, R14, 16777216 ;  /* 0x4b8000000e0e9820 */ /* 0x000fe20000400000 */
[----:B------:R-:W-:-:S03]  /*02a0*/  FADD R3, R3, -R12 ;  /* 0x8000000c03037221 */ /* 0x000fc60000000000 */
[----:B-1----:R-:W-:-:S04]  /*02b0*/  FMUL R14, R7, R14 ;  /* 0x0000000e070e7220 */ /* 0x002fc80000400000 */
[-C--:B------:R-:W-:Y:S01]  /*02c0*/  FMUL R2, R2, R14.reuse ;  /* 0x0000000e02027220 */ /* 0x080fe20000400000 */
[----:B------:R-:W-:-:S03]  /*02d0*/  FMUL R14, R3, R14 ;  /* 0x0000000e030e7220 */ /* 0x000fc60000400000 */
[C-C-:B----4-:R-:W-:Y:S01]  /*02e0*/  FFMA R2, R8.reuse, R2, R11.reuse ;  /* 0x0000000208027223 */ /* 0x150fe2000000000b */
[----:B------:R-:W-:-:S04]  /*02f0*/  FFMA R14, R8, R14, R11 ;  /* 0x0000000e080e7223 */ /* 0x000fc8000000000b */
[----:B------:R-:W-:Y:S02]  /*0300*/  FSETP.GEU.AND P0, PT, R2, RZ, PT ;  /* 0x000000ff0200720b */ /* 0x000fe40003f0e000 */
[----:B------:R-:W-:Y:S02]  /*0310*/  FSETP.GEU.AND P1, PT, R14, RZ, PT ;  /* 0x000000ff0e00720b */ /* 0x000fe40003f2e000 */
[----:B------:R-:W-:Y:S02]  /*0320*/  FSEL R2, R2, RZ, P0 ;  /* 0x000000ff02027208 */ /* 0x000fe40000000000 */
[----:B------:R-:W-:-:S05]  /*0330*/  FSEL R3, R14, RZ, P1 ;  /* 0x000000ff0e037208 */ /* 0x000fca0000800000 */
[----:B------:R-:W-:Y:S01]  /*0340*/  STG.E.64 desc[UR4][R4.64], R2 ;  /* 0x0000000204007986 */ /* 0x000fe2000c101b04 */
[----:B------:R-:W-:Y:S05]  /*0350*/  EXIT ;  /* 0x000000000000794d */ /* 0x000fea0003800000 */
.L_x_0:
[----:B------:R-:W-:-:S00]  /*0360*/  BRA `(.L_x_0) ;  /* 0xfffffffc00fc7947 */ /* 0x000fc0000383ffff */
[----:B------:R-:W-:-:S00]  /*0370*/  NOP ;  /* 0x0000000000007918 */ /* 0x000fc00000000000 */
        /* <DEDUP_REMOVED lines=8> */
.L_x_1:


//--------------------- .nv.global.init           --------------------------
	.section	.nv.global.init,"aw",@progbits
.nv.global.init:
	.type		_$_str,@object
	.size		_$_str,(_$_str_$_2 - _$_str)
_$_str:
        /*0000*/ 	.byte	0x5f, 0x5f, 0x43, 0x55, 0x44, 0x41, 0x5f, 0x46, 0x54, 0x5a, 0x00
	.type		_$_str_$_2,@object
	.size		_$_str_$_2,(.L_1 - _$_str_$_2)
_$_str_$_2:
        /*000b*/ 	.byte	0x5f, 0x5f, 0x43, 0x55, 0x44, 0x41, 0x5f, 0x50, 0x52, 0x45, 0x43, 0x5f, 0x53, 0x51, 0x52, 0x54
        /*001b*/ 	.byte	0x00
.L_1:


//--------------------- .nv.constant0.triton_poi_fused__native_batch_norm_legit_no_training_relu_21 --------------------------
	.section	.nv.constant0.triton_poi_fused__native_batch_norm_legit_no_training_relu_21,"a",@progbits
	.sectionflags	@""
	.align	4
.nv.constant0.triton_poi_fused__native_batch_norm_legit_no_training_relu_21:
	.zero		580
